//
// Generated by NVIDIA NVVM Compiler
//
// Compiler Build ID: CL-36424714
// Cuda compilation tools, release 13.0, V13.0.88
// Based on NVVM 20.0.0
//

.version 9.0
.target sm_100
.address_size 64

	// .globl	_Z15matrix_multiplyPfS_S_

.visible .entry _Z15matrix_multiplyPfS_S_(
	.param .u64 .ptr .align 1 _Z15matrix_multiplyPfS_S__param_0,
	.param .u64 .ptr .align 1 _Z15matrix_multiplyPfS_S__param_1,
	.param .u64 .ptr .align 1 _Z15matrix_multiplyPfS_S__param_2
)
{
	.reg .pred 	%p<4>;
	.reg .b32 	%r<30>;
	.reg .b32 	%f<34>;
	.reg .b64 	%rd<21>;

	ld.param.u64 	%rd10, [_Z15matrix_multiplyPfS_S__param_0];
	ld.param.u64 	%rd11, [_Z15matrix_multiplyPfS_S__param_1];
	ld.param.u64 	%rd12, [_Z15matrix_multiplyPfS_S__param_2];
	cvta.to.global.u64 	%rd13, %rd11;
	cvta.to.global.u64 	%rd14, %rd10;
	cvta.to.global.u64 	%rd1, %rd12;
	add.s64 	%rd2, %rd14, 16;
	add.s64 	%rd3, %rd13, 1024;
	mov.b32 	%r24, 0;
$L__BB0_1:
	shl.b32 	%r3, %r24, 6;
	mul.wide.u32 	%rd15, %r24, 256;
	add.s64 	%rd4, %rd2, %rd15;
	mov.b32 	%r26, 0;
$L__BB0_2:
	mul.wide.u32 	%rd16, %r26, 4;
	add.s64 	%rd19, %rd3, %rd16;
	mov.b32 	%r28, 0;
	mov.u64 	%rd20, %rd4;
$L__BB0_3:
	ld.global.f32 	%f1, [%rd20+-16];
	ld.global.f32 	%f2, [%rd19+-1024];
	cvt.rn.f32.s32 	%f3, %r29;
	fma.rn.f32 	%f4, %f1, %f2, %f3;
	cvt.rzi.s32.f32 	%r16, %f4;
	ld.global.f32 	%f5, [%rd20+-12];
	ld.global.f32 	%f6, [%rd19+-768];
	cvt.rn.f32.s32 	%f7, %r16;
	fma.rn.f32 	%f8, %f5, %f6, %f7;
	cvt.rzi.s32.f32 	%r17, %f8;
	ld.global.f32 	%f9, [%rd20+-8];
	ld.global.f32 	%f10, [%rd19+-512];
	cvt.rn.f32.s32 	%f11, %r17;
	fma.rn.f32 	%f12, %f9, %f10, %f11;
	cvt.rzi.s32.f32 	%r18, %f12;
	ld.global.f32 	%f13, [%rd20+-4];
	ld.global.f32 	%f14, [%rd19+-256];
	cvt.rn.f32.s32 	%f15, %r18;
	fma.rn.f32 	%f16, %f13, %f14, %f15;
	cvt.rzi.s32.f32 	%r19, %f16;
	ld.global.f32 	%f17, [%rd20];
	ld.global.f32 	%f18, [%rd19];
	cvt.rn.f32.s32 	%f19, %r19;
	fma.rn.f32 	%f20, %f17, %f18, %f19;
	cvt.rzi.s32.f32 	%r20, %f20;
	ld.global.f32 	%f21, [%rd20+4];
	ld.global.f32 	%f22, [%rd19+256];
	cvt.rn.f32.s32 	%f23, %r20;
	fma.rn.f32 	%f24, %f21, %f22, %f23;
	cvt.rzi.s32.f32 	%r21, %f24;
	ld.global.f32 	%f25, [%rd20+8];
	ld.global.f32 	%f26, [%rd19+512];
	cvt.rn.f32.s32 	%f27, %r21;
	fma.rn.f32 	%f28, %f25, %f26, %f27;
	cvt.rzi.s32.f32 	%r22, %f28;
	ld.global.f32 	%f29, [%rd20+12];
	ld.global.f32 	%f30, [%rd19+768];
	cvt.rn.f32.s32 	%f31, %r22;
	fma.rn.f32 	%f32, %f29, %f30, %f31;
	cvt.rzi.s32.f32 	%r29, %f32;
	add.s32 	%r28, %r28, 8;
	add.s64 	%rd20, %rd20, 32;
	add.s64 	%rd19, %rd19, 2048;
	setp.ne.s32 	%p1, %r28, 64;
	@%p1 bra 	$L__BB0_3;
	cvt.rn.f32.s32 	%f33, %r29;
	add.s32 	%r23, %r3, %r26;
	mul.wide.u32 	%rd17, %r23, 4;
	add.s64 	%rd18, %rd1, %rd17;
	st.global.f32 	[%rd18], %f33;
	add.s32 	%r26, %r26, 1;
	setp.ne.s32 	%p2, %r26, 64;
	@%p2 bra 	$L__BB0_2;
	add.s32 	%r24, %r24, 1;
	setp.ne.s32 	%p3, %r24, 64;
	@%p3 bra 	$L__BB0_1;
	ret;

}


// ===== COMPILED SASS (sm_100) =====

	.target	sm_100

	.elftype	@"ET_EXEC"


//--------------------- .note.nv.tkinfo           --------------------------
	.section	.note.nv.tkinfo,"",@"SHT_NOTE"
	.sectionflags	@"SHF_NOTE_NV_TKINFO"
	.tkinfo
        /*0018*/ 	.word	0x00000002
        /*0030*/ 	.string	""
        /*0030*/ 	.string	"ptxas"
        /*0030*/ 	.string	"Cuda compilation tools, release 13.0, V13.0.88"
        /*0030*/ 	.string	"Build cuda_13.0.r13.0/compiler.36424714_0"
        /*0030*/ 	.string	"-arch sm_100 -m 64 "



//--------------------- .note.nv.cuinfo           --------------------------
	.section	.note.nv.cuinfo,"",@"SHT_NOTE"
	.sectionflags	@"SHF_NOTE_NV_CUINFO"
        /*0018*/ 	.short	0x0002
        /*001a*/ 	.short	0x0064
        /*001c*/ 	.short	0x0082
	.zero		2


//--------------------- .nv.info                  --------------------------
	.section	.nv.info,"",@"SHT_CUDA_INFO"
	.align	4


	//----- nvinfo : EIATTR_REGCOUNT
	.align		4
        /*0000*/ 	.byte	0x04, 0x2f
        /*0002*/ 	.short	(.L_1 - .L_0)
	.align		4
.L_0:
        /*0004*/ 	.word	index@(_Z15matrix_multiplyPfS_S_)
        /*0008*/ 	.word	0x00000020


	//----- nvinfo : EIATTR_FRAME_SIZE
	.align		4
.L_1:
        /*000c*/ 	.byte	0x04, 0x11
        /*000e*/ 	.short	(.L_3 - .L_2)
	.align		4
.L_2:
        /*0010*/ 	.word	index@(_Z15matrix_multiplyPfS_S_)
        /*0014*/ 	.word	0x00000000


	//----- nvinfo : EIATTR_MIN_STACK_SIZE
	.align		4
.L_3:
        /*0018*/ 	.byte	0x04, 0x12
        /*001a*/ 	.short	(.L_5 - .L_4)
	.align		4
.L_4:
        /*001c*/ 	.word	index@(_Z15matrix_multiplyPfS_S_)
        /*0020*/ 	.word	0x00000000
.L_5:


//--------------------- .nv.compat                --------------------------
	.section	.nv.compat,"",@"SHT_CUDA_COMPAT_INFO"
	.align	4
        /*0000*/ 	.byte	0x02, 0x09, 0x00, 0x00, 0x02, 0x02, 0x01, 0x00, 0x02, 0x05, 0x05, 0x00, 0x03, 0x07, 0x01, 0x01
        /*0010*/ 	.byte	0x02, 0x03, 0x00, 0x00, 0x02, 0x06, 0x01, 0x00, 0x04, 0x0b, 0x08, 0x00, 0x09, 0x00, 0x00, 0x00
        /*0020*/ 	.byte	0x00, 0x00, 0x00, 0x00


//--------------------- .nv.info._Z15matrix_multiplyPfS_S_ --------------------------
	.section	.nv.info._Z15matrix_multiplyPfS_S_,"",@"SHT_CUDA_INFO"
	.sectionflags	@""
	.align	4


	//----- nvinfo : EIATTR_CUDA_API_VERSION
	.align		4
        /*0000*/ 	.byte	0x04, 0x37
        /*0002*/ 	.short	(.L_7 - .L_6)
.L_6:
        /*0004*/ 	.word	0x00000082


	//----- nvinfo : EIATTR_KPARAM_INFO
	.align		4
.L_7:
        /*0008*/ 	.byte	0x04, 0x17
        /*000a*/ 	.short	(.L_9 - .L_8)
.L_8:
        /*000c*/ 	.word	0x00000000
        /*0010*/ 	.short	0x0002
        /*0012*/ 	.short	0x0010
        /*0014*/ 	.byte	0x00, 0xf5, 0x21, 0x00


	//----- nvinfo : EIATTR_KPARAM_INFO
	.align		4
.L_9:
        /*0018*/ 	.byte	0x04, 0x17
        /*001a*/ 	.short	(.L_11 - .L_10)
.L_10:
        /*001c*/ 	.word	0x00000000
        /*0020*/ 	.short	0x0001
        /*0022*/ 	.short	0x0008
        /*0024*/ 	.byte	0x00, 0xf5, 0x21, 0x00


	//----- nvinfo : EIATTR_KPARAM_INFO
	.align		4
.L_11:
        /*0028*/ 	.byte	0x04, 0x17
        /*002a*/ 	.short	(.L_13 - .L_12)
.L_12:
        /*002c*/ 	.word	0x00000000
        /*0030*/ 	.short	0x0000
        /*0032*/ 	.short	0x0000
        /*0034*/ 	.byte	0x00, 0xf5, 0x21, 0x00


	//----- nvinfo : EIATTR_SPARSE_MMA_MASK
	.align		4
.L_13:
        /*0038*/ 	.byte	0x03, 0x50
        /*003a*/ 	.short	0x0000


	//----- nvinfo : EIATTR_MAXREG_COUNT
	.align		4
        /*003c*/ 	.byte	0x03, 0x1b
        /*003e*/ 	.short	0x00ff


	//----- nvinfo : EIATTR_MERCURY_ISA_VERSION
	.align		4
        /*0040*/ 	.byte	0x03, 0x5f
        /*0042*/ 	.short	0x0101


	//----- nvinfo : EIATTR_VRC_CTA_INIT_COUNT
	.align		4
        /*0044*/ 	.byte	0x02, 0x4a
	.zero		1
	.zero		1


	//----- nvinfo : EIATTR_EXIT_INSTR_OFFSETS
	.align		4
        /*0048*/ 	.byte	0x04, 0x1c
        /*004a*/ 	.short	(.L_15 - .L_14)


	//   ....[0]....
.L_14:
        /*004c*/ 	.word	0x00000ca0


	//----- nvinfo : EIATTR_CBANK_PARAM_SIZE
	.align		4
.L_15:
        /*0050*/ 	.byte	0x03, 0x19
        /*0052*/ 	.short	0x0018


	//----- nvinfo : EIATTR_PARAM_CBANK
	.align		4
        /*0054*/ 	.byte	0x04, 0x0a
        /*0056*/ 	.short	(.L_17 - .L_16)
	.align		4
.L_16:
        /*0058*/ 	.word	index@(.nv.constant0._Z15matrix_multiplyPfS_S_)
        /*005c*/ 	.short	0x0380
        /*005e*/ 	.short	0x0018


	//----- nvinfo : EIATTR_SW_WAR
	.align		4
.L_17:
        /*0060*/ 	.byte	0x04, 0x36
        /*0062*/ 	.short	(.L_19 - .L_18)
.L_18:
        /*0064*/ 	.word	0x00000008
.L_19:


//--------------------- .nv.callgraph             --------------------------
	.section	.nv.callgraph,"",@"SHT_CUDA_CALLGRAPH"
	.align	4
	.sectionentsize	8
	.align		4
        /*0000*/ 	.word	0x00000000
	.align		4
        /*0004*/ 	.word	0xffffffff
	.align		4
        /*0008*/ 	.word	0x00000000
	.align		4
        /*000c*/ 	.word	0xfffffffe
	.align		4
        /*0010*/ 	.word	0x00000000
	.align		4
        /*0014*/ 	.word	0xfffffffd
	.align		4
        /*0018*/ 	.word	0x00000000
	.align		4
        /*001c*/ 	.word	0xfffffffc


//--------------------- .text._Z15matrix_multiplyPfS_S_ --------------------------
	.section	.text._Z15matrix_multiplyPfS_S_,"ax",@progbits
	.align	128
        .global         _Z15matrix_multiplyPfS_S_
        .type           _Z15matrix_multiplyPfS_S_,@function
        .size           _Z15matrix_multiplyPfS_S_,(.L_x_4 - _Z15matrix_multiplyPfS_S_)
        .other          _Z15matrix_multiplyPfS_S_,@"STO_CUDA_ENTRY STV_DEFAULT"
_Z15matrix_multiplyPfS_S_:
.text._Z15matrix_multiplyPfS_S_:
[----:B------:R-:W-:Y:S01]  /*0000*/  LDC R1, c[0x0][0x37c] ;  /* 0x0000df00ff017b82 */ /* 0x000fe20000000800 */
[----:B------:R-:W0:Y:S01]  /*0010*/  LDCU.128 UR8, c[0x0][0x380] ;  /* 0x00007000ff0877ac */ /* 0x000e220008000c00 */
[----:B------:R-:W1:Y:S01]  /*0020*/  LDCU.64 UR12, c[0x0][0x358] ;  /* 0x00006b00ff0c77ac */ /* 0x000e620008000a00 */
[----:B------:R-:W-:Y:S01]  /*0030*/  UMOV UR4, URZ ;  /* 0x000000ff00047c82 */ /* 0x000fe20008000000 */
[----:B0-----:R-:W-:Y:S02]  /*0040*/  UIADD3 UR6, UP0, UPT, UR8, 0x10, URZ ;  /* 0x0000001008067890 */ /* 0x001fe4000ff1e0ff */
[----:B------:R-:W-:Y:S02]  /*0050*/  UIADD3 UR8, UP1, UPT, UR10, 0x400, URZ ;  /* 0x000004000a087890 */ /* 0x000fe4000ff3e0ff */
[----:B------:R-:W-:Y:S02]  /*0060*/  UIADD3.X UR7, UPT, UPT, URZ, UR9, URZ, UP0, !UPT ;  /* 0x00000009ff077290 */ /* 0x000fe400087fe4ff */
[----:B-1----:R-:W-:-:S12]  /*0070*/  UIADD3.X UR9, UPT, UPT, URZ, UR11, URZ, UP1, !UPT ;  /* 0x0000000bff097290 */ /* 0x002fd80008ffe4ff */
.L_x_2:
[----:B------:R-:W-:Y:S02]  /*0080*/  UIMAD.WIDE.U32 UR10, UR4, 0x100, UR6 ;  /* 0x00000100040a78a5 */ /* 0x000fe4000f8e0006 */
[----:B------:R-:W-:Y:S02]  /*0090*/  IMAD.U32 R0, RZ, RZ, UR4 ;  /* 0x00000004ff007e24 */ /* 0x000fe4000f8e00ff */
[----:B------:R-:W-:Y:S01]  /*00a0*/  HFMA2 R7, -RZ, RZ, 0, 0 ;  /* 0x00000000ff077431 */ /* 0x000fe200000001ff */
[----:B------:R-:W-:-:S04]  /*00b0*/  UIADD3 UR4, UPT, UPT, UR4, 0x1, URZ ;  /* 0x0000000104047890 */ /* 0x000fc8000fffe0ff */
[----:B01----:R-:W-:-:S11]  /*00c0*/  UISETP.NE.AND UP1, UPT, UR4, 0x40, UPT ;  /* 0x000000400400788c */ /* 0x003fd6000bf25270 */
.L_x_1:
[----:B-1----:R-:W-:Y:S01]  /*00d0*/  MOV R3, UR9 ;  /* 0x0000000900037c02 */ /* 0x002fe20008000f00 */
[----:B------:R-:W-:Y:S01]  /*00e0*/  IMAD.U32 R2, RZ, RZ, UR8 ;  /* 0x00000008ff027e24 */ /* 0x000fe2000f8e00ff */
[----:B------:R-:W-:Y:S01]  /*00f0*/  MOV R5, UR11 ;  /* 0x0000000b00057c02 */ /* 0x000fe20008000f00 */
[----:B------:R-:W-:Y:S01]  /*0100*/  IMAD.U32 R4, RZ, RZ, UR10 ;  /* 0x0000000aff047e24 */ /* 0x000fe2000f8e00ff */
[----:B------:R-:W-:Y:S01]  /*0110*/  MOV R9, UR11 ;  /* 0x0000000b00097c02 */ /* 0x000fe20008000f00 */
[----:B------:R-:W-:Y:S01]  /*0120*/  IMAD.WIDE.U32 R2, R7, 0x4, R2 ;  /* 0x0000000407027825 */ /* 0x000fe200078e0002 */
[----:B------:R-:W-:-:S03]  /*0130*/  UMOV UR5, URZ ;  /* 0x000000ff00057c82 */ /* 0x000fc60008000000 */
[----:B------:R-:W-:Y:S01]  /*0140*/  IMAD.MOV.U32 R6, RZ, RZ, R4 ;  /* 0x000000ffff067224 */ /* 0x000fe200078e0004 */
[----:B------:R-:W-:Y:S01]  /*0150*/  MOV R4, R2 ;  /* 0x0000000200047202 */ /* 0x000fe20000000f00 */
[----:B------:R-:W-:Y:S02]  /*0160*/  IMAD.U32 R8, RZ, RZ, UR10 ;  /* 0x0000000aff087e24 */ /* 0x000fe4000f8e00ff */
[----:B0-----:R-:W-:-:S07]  /*0170*/  IMAD.MOV.U32 R5, RZ, RZ, R3 ;  /* 0x000000ffff057224 */ /* 0x001fce00078e0003 */
.L_x_0:
[----:B------:R-:W-:Y:S01]  /*0180*/  MOV R2, R6 ;  /* 0x0000000600027202 */ /* 0x000fe20000000f00 */
[----:B------:R-:W-:Y:S01]  /*0190*/  IMAD.MOV.U32 R3, RZ, RZ, R9 ;  /* 0x000000ffff037224 */ /* 0x000fe200078e0009 */
[----:B------:R-:W2:Y:S04]  /*01a0*/  LDG.E R24, desc[UR12][R4.64+-0x400] ;  /* 0xfffc000c04187981 */ /* 0x000ea8000c1e1900 */
[----:B------:R-:W2:Y:S04]  /*01b0*/  LDG.E R17, desc[UR12][R2.64+-0x10] ;  /* 0xfffff00c02117981 */ /* 0x000ea8000c1e1900 */
[----:B------:R-:W3:Y:S04]  /*01c0*/  LDG.E R16, desc[UR12][R2.64+-0xc] ;  /* 0xfffff40c02107981 */ /* 0x000ee8000c1e1900 */
[----:B------:R-:W3:Y:S04]  /*01d0*/  LDG.E R19, desc[UR12][R4.64+-0x300] ;  /* 0xfffd000c04137981 */ /* 0x000ee8000c1e1900 */
[----:B------:R-:W4:Y:S04]  /*01e0*/  LDG.E R23, desc[UR12][R2.64+-0x8] ;  /* 0xfffff80c02177981 */ /* 0x000f28000c1e1900 */
[----:B------:R-:W4:Y:S04]  /*01f0*/  LDG.E R20, desc[UR12][R4.64+-0x200] ;  /* 0xfffe000c04147981 */ /* 0x000f28000c1e1900 */
[----:B------:R-:W5:Y:S04]  /*0200*/  LDG.E R22, desc[UR12][R2.64+-0x4] ;  /* 0xfffffc0c02167981 */ /* 0x000f68000c1e1900 */
[----:B------:R-:W5:Y:S04]  /*0210*/  LDG.E R25, desc[UR12][R4.64+-0x100] ;  /* 0xffff000c04197981 */ /* 0x000f68000c1e1900 */
[----:B------:R-:W5:Y:S04]  /*0220*/  LDG.E R18, desc[UR12][R2.64] ;  /* 0x0000000c02127981 */ /* 0x000f68000c1e1900 */
[----:B------:R-:W5:Y:S04]  /*0230*/  LDG.E R21, desc[UR12][R4.64] ;  /* 0x0000000c04157981 */ /* 0x000f68000c1e1900 */
[----:B------:R-:W5:Y:S04]  /*0240*/  LDG.E R6, desc[UR12][R2.64+0x4] ;  /* 0x0000040c02067981 */ /* 0x000f68000c1e1900 */
[----:B------:R-:W5:Y:S04]  /*0250*/  LDG.E R9, desc[UR12][R4.64+0x100] ;  /* 0x0001000c04097981 */ /* 0x000f68000c1e1900 */
[----:B------:R-:W5:Y:S04]  /*0260*/  LDG.E R8, desc[UR12][R2.64+0x8] ;  /* 0x0000080c02087981 */ /* 0x000f68000c1e1900 */
[----:B0-----:R-:W5:Y:S04]  /*0270*/  LDG.E R11, desc[UR12][R4.64+0x200] ;  /* 0x0002000c040b7981 */ /* 0x001f68000c1e1900 */
[----:B------:R-:W5:Y:S04]  /*0280*/  LDG.E R10, desc[UR12][R2.64+0xc] ;  /* 0x00000c0c020a7981 */ /* 0x000f68000c1e1900 */
[----:B------:R-:W5:Y:S04]  /*0290*/  LDG.E R13, desc[UR12][R4.64+0x300] ;  /* 0x0003000c040d7981 */ /* 0x000f68000c1e1900 */
[----:B------:R-:W5:Y:S04]  /*02a0*/  LDG.E R12, desc[UR12][R2.64+0x10] ;  /* 0x0000100c020c7981 */ /* 0x000f68000c1e1900 */
[----:B------:R-:W5:Y:S01]  /*02b0*/  LDG.E R15, desc[UR12][R4.64+0x400] ;  /* 0x0004000c040f7981 */ /* 0x000f62000c1e1900 */
[----:B-1----:R-:W-:-:S05]  /*02c0*/  I2FP.F32.S32 R14, R14 ;  /* 0x0000000e000e7245 */ /* 0x002fca0000201400 */
[----:B--2---:R-:W-:Y:S02]  /*02d0*/  FFMA R24, R17, R24, R14 ;  /* 0x0000001811187223 */ /* 0x004fe4000000000e */
[----:B------:R-:W2:Y:S04]  /*02e0*/  LDG.E R14, desc[UR12][R2.64+0x14] ;  /* 0x0000140c020e7981 */ /* 0x000ea8000c1e1900 */
[----:B------:R-:W2:Y:S01]  /*02f0*/  LDG.E R17, desc[UR12][R4.64+0x500] ;  /* 0x0005000c04117981 */ /* 0x000ea2000c1e1900 */
[----:B------:R-:W0:Y:S02]  /*0300*/  F2I.TRUNC.NTZ R24, R24 ;  /* 0x0000001800187305 */ /* 0x000e24000020f100 */
[----:B0-----:R-:W-:-:S05]  /*0310*/  I2FP.F32.S32 R27, R24 ;  /* 0x00000018001b7245 */ /* 0x001fca0000201400 */
[----:B---3--:R-:W-:Y:S02]  /*0320*/  FFMA R27, R16, R19, R27 ;  /* 0x00000013101b7223 */ /* 0x008fe4000000001b */
[----:B------:R-:W3:Y:S04]  /*0330*/  LDG.E R16, desc[UR12][R2.64+0x18] ;  /* 0x0000180c02107981 */ /* 0x000ee8000c1e1900 */
[----:B------:R-:W3:Y:S01]  /*0340*/  LDG.E R19, desc[UR12][R4.64+0x600] ;  /* 0x0006000c04137981 */ /* 0x000ee2000c1e1900 */
[----:B------:R-:W0:Y:S02]  /*0350*/  F2I.TRUNC.NTZ R27, R27 ;  /* 0x0000001b001b7305 */ /* 0x000e24000020f100 */
[----:B0-----:R-:W-:-:S05]  /*0360*/  I2FP.F32.S32 R26, R27 ;  /* 0x0000001b001a7245 */ /* 0x001fca0000201400 */
[----:B----4-:R-:W-:Y:S02]  /*0370*/  FFMA R26, R23, R20, R26 ;  /* 0x00000014171a7223 */ /* 0x010fe4000000001a */
[----:B------:R-:W4:Y:S04]  /*0380*/  LDG.E R20, desc[UR12][R2.64+0x1c] ;  /* 0x00001c0c02147981 */ /* 0x000f28000c1e1900 */
[----:B------:R-:W4:Y:S01]  /*0390*/  LDG.E R23, desc[UR12][R4.64+0x700] ;  /* 0x0007000c04177981 */ /* 0x000f22000c1e1900 */
[----:B------:R-:W0:Y:S02]  /*03a0*/  F2I.TRUNC.NTZ R26, R26 ;  /* 0x0000001a001a7305 */ /* 0x000e24000020f100 */
[----:B0-----:R-:W-:-:S05]  /*03b0*/  I2FP.F32.S32 R29, R26 ;  /* 0x0000001a001d7245 */ /* 0x001fca0000201400 */
[----:B-----5:R-:W-:Y:S02]  /*03c0*/  FFMA R29, R22, R25, R29 ;  /* 0x00000019161d7223 */ /* 0x020fe4000000001d */
[----:B------:R-:W5:Y:S04]  /*03d0*/  LDG.E R22, desc[UR12][R2.64+0x20] ;  /* 0x0000200c02167981 */ /* 0x000f68000c1e1900 */
[----:B------:R-:W5:Y:S01]  /*03e0*/  LDG.E R25, desc[UR12][R4.64+0x800] ;  /* 0x0008000c04197981 */ /* 0x000f62000c1e1900 */
[----:B------:R-:W0:Y:S02]  /*03f0*/  F2I.TRUNC.NTZ R29, R29 ;  /* 0x0000001d001d7305 */ /* 0x000e24000020f100 */
[----:B0-----:R-:W-:-:S05]  /*0400*/  I2FP.F32.S32 R27, R29 ;  /* 0x0000001d001b7245 */ /* 0x001fca0000201400 */
[----:B------:R-:W-:Y:S02]  /*0410*/  FFMA R27, R18, R21, R27 ;  /* 0x00000015121b7223 */ /* 0x000fe4000000001b */
        /* <DEDUP_REMOVED lines=94> */
[----:B------:R-:W-:-:S06]  /*0a00*/  FFMA R6, R9, R6, R24 ;  /* 0x0000000609067223 */ /* 0x000fcc0000000018 */
        /* <DEDUP_REMOVED lines=11> */
[----:B--2---:R-:W-:-:S06]  /*0ac0*/  FFMA R13, R14, R17, R13 ;  /* 0x000000110e0d7223 */ /* 0x004fcc000000000d */
[----:B------:R-:W0:Y:S02]  /*0ad0*/  F2I.TRUNC.NTZ R13, R13 ;  /* 0x0000000d000d7305 */ /* 0x000e24000020f100 */
[----:B0-----:R-:W-:-:S05]  /*0ae0*/  I2FP.F32.S32 R15, R13 ;  /* 0x0000000d000f7245 */ /* 0x001fca0000201400 */
[----:B---3--:R-:W-:-:S06]  /*0af0*/  FFMA R15, R16, R19, R15 ;  /* 0x00000013100f7223 */ /* 0x008fcc000000000f */
[----:B------:R-:W0:Y:S02]  /*0b00*/  F2I.TRUNC.NTZ R15, R15 ;  /* 0x0000000f000f7305 */ /* 0x000e24000020f100 */
[----:B0-----:R-:W-:-:S05]  /*0b10*/  I2FP.F32.S32 R17, R15 ;  /* 0x0000000f00117245 */ /* 0x001fca0000201400 */
[----:B----4-:R-:W-:-:S06]  /*0b20*/  FFMA R17, R20, R23, R17 ;  /* 0x0000001714117223 */ /* 0x010fcc0000000011 */
[----:B------:R-:W0:Y:S02]  /*0b30*/  F2I.TRUNC.NTZ R17, R17 ;  /* 0x0000001100117305 */ /* 0x000e24000020f100 */
[----:B0-----:R-:W-:-:S05]  /*0b40*/  I2FP.F32.S32 R9, R17 ;  /* 0x0000001100097245 */ /* 0x001fca0000201400 */
[----:B-----5:R-:W-:-:S06]  /*0b50*/  FFMA R9, R22, R25, R9 ;  /* 0x0000001916097223 */ /* 0x020fcc0000000009 */
[----:B------:R-:W0:Y:S01]  /*0b60*/  F2I.TRUNC.NTZ R9, R9 ;  /* 0x0000000900097305 */ /* 0x000e22000020f100 */
[----:B------:R-:W-:-:S04]  /*0b70*/  UIADD3 UR5, UPT, UPT, UR5, 0x20, URZ ;  /* 0x0000002005057890 */ /* 0x000fc8000fffe0ff */
[----:B------:R-:W-:Y:S01]  /*0b80*/  UISETP.NE.AND UP0, UPT, UR5, 0x40, UPT ;  /* 0x000000400500788c */ /* 0x000fe2000bf05270 */
[----:B0-----:R-:W-:-:S05]  /*0b90*/  I2FP.F32.S32 R11, R9 ;  /* 0x00000009000b7245 */ /* 0x001fca0000201400 */
[----:B------:R-:W-:-:S04]  /*0ba0*/  FFMA R11, R18, R21, R11 ;  /* 0x00000015120b7223 */ /* 0x000fc8000000000b */
[----:B------:R0:W1:Y:S01]  /*0bb0*/  F2I.TRUNC.NTZ R14, R11 ;  /* 0x0000000b000e7305 */ /* 0x000062000020f100 */
[----:B------:R-:W-:Y:S02]  /*0bc0*/  IADD3 R4, P1, PT, R4, 0x2000, RZ ;  /* 0x0000200004047810 */ /* 0x000fe40007f3e0ff */
[----:B------:R-:W-:-:S03]  /*0bd0*/  IADD3 R6, P0, PT, R2, 0x80, RZ ;  /* 0x0000008002067810 */ /* 0x000fc60007f1e0ff */
[----:B------:R-:W-:Y:S01]  /*0be0*/  IMAD.X R5, RZ, RZ, R5, P1 ;  /* 0x000000ffff057224 */ /* 0x000fe200008e0605 */
[----:B------:R-:W-:Y:S01]  /*0bf0*/  IADD3.X R9, PT, PT, RZ, R3, RZ, P0, !PT ;  /* 0x00000003ff097210 */ /* 0x000fe200007fe4ff */
[----:B------:R-:W-:Y:S08]  /*0c00*/  BRA.U UP0, `(.L_x_0) ;  /* 0xfffffff5005c7547 */ /* 0x000ff0000b83ffff */
[----:B------:R-:W2:Y:S01]  /*0c10*/  LDC.64 R2, c[0x0][0x390] ;  /* 0x0000e400ff027b82 */ /* 0x000ea20000000a00 */
[----:B------:R-:W-:Y:S01]  /*0c20*/  LEA R9, R0, R7, 0x6 ;  /* 0x0000000700097211 */ /* 0x000fe200078e30ff */
[----:B------:R-:W-:Y:S01]  /*0c30*/  VIADD R7, R7, 0x1 ;  /* 0x0000000107077836 */ /* 0x000fe20000000000 */
[----:B-1----:R-:W-:-:S04]  /*0c40*/  I2FP.F32.S32 R5, R14 ;  /* 0x0000000e00057245 */ /* 0x002fc80000201400 */
[----:B------:R-:W-:Y:S01]  /*0c50*/  ISETP.NE.AND P0, PT, R7, 0x40, PT ;  /* 0x000000400700780c */ /* 0x000fe20003f05270 */
[----:B--2---:R-:W-:-:S05]  /*0c60*/  IMAD.WIDE.U32 R2, R9, 0x4, R2 ;  /* 0x0000000409027825 */ /* 0x004fca00078e0002 */
[----:B------:R1:W-:Y:S07]  /*0c70*/  STG.E desc[UR12][R2.64], R5 ;  /* 0x0000000502007986 */ /* 0x0003ee000c10190c */
[----:B------:R-:W-:Y:S05]  /*0c80*/  @P0 BRA `(.L_x_1) ;  /* 0xfffffff400100947 */ /* 0x000fea000383ffff */
[----:B------:R-:W-:Y:S05]  /*0c90*/  BRA.U UP1, `(.L_x_2) ;  /* 0xfffffff101f87547 */ /* 0x000fea000b83ffff */
[----:B------:R-:W-:Y:S05]  /*0ca0*/  EXIT ;  /* 0x000000000000794d */ /* 0x000fea0003800000 */
.L_x_3:
[----:B------:R-:W-:-:S00]  /*0cb0*/  BRA `(.L_x_3) ;  /* 0xfffffffc00fc7947 */ /* 0x000fc0000383ffff */
[----:B------:R-:W-:-:S00]  /*0cc0*/  NOP ;  /* 0x0000000000007918 */ /* 0x000fc00000000000 */
        /* <DEDUP_REMOVED lines=11> */
.L_x_4:


//--------------------- .nv.shared.reserved.0     --------------------------
	.section	.nv.shared.reserved.0,"aw",@nobits
	.weak		__nv_reservedSMEM_offset_0_alias
	.size		__nv_reservedSMEM_offset_0_alias, 0, 64
	.other		__nv_reservedSMEM_offset_0_alias,@"STO_CUDA_RESERVED_SHARED STV_DEFAULT"
__nv_reservedSMEM_offset_0_alias:
	.zero		0
	.zero		64


//--------------------- .nv.constant0._Z15matrix_multiplyPfS_S_ --------------------------
	.section	.nv.constant0._Z15matrix_multiplyPfS_S_,"a",@progbits
	.sectionflags	@""
	.align	4
.nv.constant0._Z15matrix_multiplyPfS_S_:
	.zero		920


//--------------------- SYMBOLS --------------------------

	.type		.nv.reservedSmem.offset0,@object
	.size		.nv.reservedSmem.offset0,0x4
